//
// Generated by NVIDIA NVVM Compiler
//
// Compiler Build ID: CL-36424714
// Cuda compilation tools, release 13.0, V13.0.88
// Based on NVVM 20.0.0
//

.version 9.0
.target sm_100
.address_size 64

	// .globl	_Z12kernel_sobelPhS_ii

.visible .entry _Z12kernel_sobelPhS_ii(
	.param .u64 .ptr .align 1 _Z12kernel_sobelPhS_ii_param_0,
	.param .u64 .ptr .align 1 _Z12kernel_sobelPhS_ii_param_1,
	.param .u32 _Z12kernel_sobelPhS_ii_param_2,
	.param .u32 _Z12kernel_sobelPhS_ii_param_3
)
{
	.reg .pred 	%p<25>;
	.reg .b16 	%rs<14>;
	.reg .b32 	%r<167>;
	.reg .b64 	%rd<23>;

	ld.param.u64 	%rd3, [_Z12kernel_sobelPhS_ii_param_0];
	ld.param.u64 	%rd2, [_Z12kernel_sobelPhS_ii_param_1];
	ld.param.u32 	%r79, [_Z12kernel_sobelPhS_ii_param_2];
	ld.param.u32 	%r81, [_Z12kernel_sobelPhS_ii_param_3];
	cvta.to.global.u64 	%rd1, %rd3;
	mov.u32 	%r82, %ntid.x;
	mov.u32 	%r83, %ctaid.x;
	mov.u32 	%r84, %tid.x;
	mad.lo.s32 	%r85, %r82, %r83, %r84;
	div.s32 	%r86, %r85, %r79;
	mul.lo.s32 	%r87, %r86, %r79;
	sub.s32 	%r88, %r85, %r87;
	shl.b32 	%r1, %r79, 2;
	mul.lo.s32 	%r2, %r1, %r81;
	add.s32 	%r89, %r86, 1073741823;
	mad.lo.s32 	%r3, %r89, %r79, %r88;
	shl.b32 	%r4, %r3, 2;
	add.s32 	%r5, %r4, -4;
	setp.lt.s32 	%p1, %r5, 0;
	setp.gt.s32 	%p2, %r5, %r2;
	mov.b32 	%r140, 0;
	or.pred  	%p3, %p1, %p2;
	mov.u32 	%r141, %r140;
	mov.u32 	%r142, %r140;
	@%p3 bra 	$L__BB0_2;
	cvt.u64.u32 	%rd4, %r5;
	add.s64 	%rd5, %rd1, %rd4;
	ld.global.u8 	%r90, [%rd5];
	neg.s32 	%r140, %r90;
	ld.global.u8 	%r91, [%rd5+1];
	neg.s32 	%r141, %r91;
	ld.global.u8 	%r92, [%rd5+2];
	neg.s32 	%r142, %r92;
$L__BB0_2:
	mad.lo.s32 	%r12, %r79, -1073741823, %r3;
	add.s32 	%r13, %r5, %r1;
	setp.lt.s32 	%p4, %r13, 0;
	setp.gt.s32 	%p5, %r13, %r2;
	or.pred  	%p6, %p4, %p5;
	mov.u32 	%r143, %r140;
	mov.u32 	%r144, %r141;
	mov.u32 	%r145, %r142;
	@%p6 bra 	$L__BB0_4;
	cvt.u64.u32 	%rd6, %r13;
	add.s64 	%rd7, %rd1, %rd6;
	ld.global.u8 	%rs1, [%rd7];
	mul.wide.u16 	%r93, %rs1, 2;
	sub.s32 	%r143, %r140, %r93;
	ld.global.u8 	%rs2, [%rd7+1];
	mul.wide.u16 	%r94, %rs2, 2;
	sub.s32 	%r144, %r141, %r94;
	ld.global.u8 	%rs3, [%rd7+2];
	mul.wide.u16 	%r95, %rs3, 2;
	sub.s32 	%r145, %r142, %r95;
$L__BB0_4:
	add.s32 	%r96, %r12, %r79;
	shl.b32 	%r20, %r96, 2;
	add.s32 	%r21, %r13, %r1;
	setp.lt.s32 	%p7, %r21, 0;
	setp.gt.s32 	%p8, %r21, %r2;
	or.pred  	%p9, %p7, %p8;
	@%p9 bra 	$L__BB0_6;
	cvt.u64.u32 	%rd8, %r21;
	add.s64 	%rd9, %rd1, %rd8;
	ld.global.u8 	%r97, [%rd9];
	add.s32 	%r140, %r140, %r97;
	ld.global.u8 	%r98, [%rd9+1];
	add.s32 	%r141, %r141, %r98;
	ld.global.u8 	%r99, [%rd9+2];
	add.s32 	%r142, %r142, %r99;
	sub.s32 	%r143, %r143, %r97;
	sub.s32 	%r144, %r144, %r98;
	sub.s32 	%r145, %r145, %r99;
$L__BB0_6:
	setp.lt.s32 	%p10, %r4, 0;
	setp.gt.s32 	%p11, %r4, %r2;
	or.pred  	%p12, %p10, %p11;
	@%p12 bra 	$L__BB0_8;
	cvt.u64.u32 	%rd10, %r4;
	add.s64 	%rd11, %rd1, %rd10;
	ld.global.u8 	%rs4, [%rd11];
	mul.wide.u16 	%r100, %rs4, 2;
	sub.s32 	%r140, %r140, %r100;
	ld.global.u8 	%rs5, [%rd11+1];
	mul.wide.u16 	%r101, %rs5, 2;
	sub.s32 	%r141, %r141, %r101;
	ld.global.u8 	%rs6, [%rd11+2];
	mul.wide.u16 	%r102, %rs6, 2;
	sub.s32 	%r142, %r142, %r102;
$L__BB0_8:
	setp.lt.s32 	%p13, %r20, 0;
	setp.gt.s32 	%p14, %r20, %r2;
	or.pred  	%p15, %p13, %p14;
	@%p15 bra 	$L__BB0_10;
	cvt.u64.u32 	%rd12, %r20;
	add.s64 	%rd13, %rd1, %rd12;
	ld.global.u8 	%rs7, [%rd13];
	mul.wide.u16 	%r103, %rs7, 2;
	add.s32 	%r140, %r103, %r140;
	ld.global.u8 	%rs8, [%rd13+1];
	mul.wide.u16 	%r104, %rs8, 2;
	add.s32 	%r141, %r104, %r141;
	ld.global.u8 	%rs9, [%rd13+2];
	mul.wide.u16 	%r105, %rs9, 2;
	add.s32 	%r142, %r105, %r142;
$L__BB0_10:
	add.s32 	%r46, %r4, 4;
	setp.lt.s32 	%p16, %r46, 0;
	setp.gt.s32 	%p17, %r46, %r2;
	or.pred  	%p18, %p16, %p17;
	@%p18 bra 	$L__BB0_12;
	cvt.u64.u32 	%rd14, %r46;
	add.s64 	%rd15, %rd1, %rd14;
	ld.global.u8 	%r106, [%rd15];
	sub.s32 	%r140, %r140, %r106;
	ld.global.u8 	%r107, [%rd15+1];
	sub.s32 	%r141, %r141, %r107;
	ld.global.u8 	%r108, [%rd15+2];
	sub.s32 	%r142, %r142, %r108;
	add.s32 	%r143, %r143, %r106;
	add.s32 	%r144, %r144, %r107;
	add.s32 	%r145, %r145, %r108;
$L__BB0_12:
	add.s32 	%r59, %r13, 8;
	setp.lt.s32 	%p19, %r59, 0;
	setp.gt.s32 	%p20, %r59, %r2;
	or.pred  	%p21, %p19, %p20;
	@%p21 bra 	$L__BB0_14;
	cvt.u64.u32 	%rd16, %r59;
	add.s64 	%rd17, %rd1, %rd16;
	ld.global.u8 	%rs10, [%rd17];
	mul.wide.u16 	%r109, %rs10, 2;
	add.s32 	%r143, %r109, %r143;
	ld.global.u8 	%rs11, [%rd17+1];
	mul.wide.u16 	%r110, %rs11, 2;
	add.s32 	%r144, %r110, %r144;
	ld.global.u8 	%rs12, [%rd17+2];
	mul.wide.u16 	%r111, %rs12, 2;
	add.s32 	%r145, %r111, %r145;
$L__BB0_14:
	add.s32 	%r66, %r21, 8;
	setp.lt.s32 	%p22, %r66, 0;
	setp.gt.s32 	%p23, %r66, %r2;
	or.pred  	%p24, %p22, %p23;
	@%p24 bra 	$L__BB0_16;
	cvt.u64.u32 	%rd18, %r66;
	add.s64 	%rd19, %rd1, %rd18;
	ld.global.u8 	%r112, [%rd19];
	add.s32 	%r140, %r140, %r112;
	ld.global.u8 	%r113, [%rd19+1];
	add.s32 	%r141, %r141, %r113;
	ld.global.u8 	%r114, [%rd19+2];
	add.s32 	%r142, %r142, %r114;
	add.s32 	%r143, %r143, %r112;
	add.s32 	%r144, %r144, %r113;
	add.s32 	%r145, %r145, %r114;
$L__BB0_16:
	shl.b32 	%r115, %r12, 2;
	cvta.to.global.u64 	%rd20, %rd2;
	abs.s32 	%r116, %r140;
	abs.s32 	%r117, %r143;
	shr.u32 	%r118, %r117, 1;
	and.b32  	%r119, %r118, 32767;
	add.s32 	%r120, %r119, %r116;
	min.u32 	%r121, %r120, 255;
	abs.s32 	%r122, %r141;
	abs.s32 	%r123, %r144;
	shr.u32 	%r124, %r123, 1;
	and.b32  	%r125, %r124, 32767;
	add.s32 	%r126, %r125, %r122;
	min.u32 	%r127, %r126, 255;
	abs.s32 	%r128, %r142;
	abs.s32 	%r129, %r145;
	shr.u32 	%r130, %r129, 1;
	and.b32  	%r131, %r130, 32767;
	add.s32 	%r132, %r131, %r128;
	min.u32 	%r133, %r132, 255;
	cvt.s64.s32 	%rd21, %r115;
	add.s64 	%rd22, %rd20, %rd21;
	st.global.u8 	[%rd22], %r121;
	st.global.u8 	[%rd22+1], %r127;
	st.global.u8 	[%rd22+2], %r133;
	mov.b16 	%rs13, 255;
	st.global.u8 	[%rd22+3], %rs13;
	ret;

}


// ===== COMPILED SASS (sm_100) =====

	.target	sm_100

	.elftype	@"ET_EXEC"


//--------------------- .note.nv.tkinfo           --------------------------
	.section	.note.nv.tkinfo,"",@"SHT_NOTE"
	.sectionflags	@"SHF_NOTE_NV_TKINFO"
	.tkinfo
        /*0018*/ 	.word	0x00000002
        /*0030*/ 	.string	""
        /*0030*/ 	.string	"ptxas"
        /*0030*/ 	.string	"Cuda compilation tools, release 13.0, V13.0.88"
        /*0030*/ 	.string	"Build cuda_13.0.r13.0/compiler.36424714_0"
        /*0030*/ 	.string	"-arch sm_100 -m 64 "



//--------------------- .note.nv.cuinfo           --------------------------
	.section	.note.nv.cuinfo,"",@"SHT_NOTE"
	.sectionflags	@"SHF_NOTE_NV_CUINFO"
        /*0018*/ 	.short	0x0002
        /*001a*/ 	.short	0x0064
        /*001c*/ 	.short	0x0082
	.zero		2


//--------------------- .nv.info                  --------------------------
	.section	.nv.info,"",@"SHT_CUDA_INFO"
	.align	4


	//----- nvinfo : EIATTR_REGCOUNT
	.align		4
        /*0000*/ 	.byte	0x04, 0x2f
        /*0002*/ 	.short	(.L_1 - .L_0)
	.align		4
.L_0:
        /*0004*/ 	.word	index@(_Z12kernel_sobelPhS_ii)
        /*0008*/ 	.word	0x00000020


	//----- nvinfo : EIATTR_FRAME_SIZE
	.align		4
.L_1:
        /*000c*/ 	.byte	0x04, 0x11
        /*000e*/ 	.short	(.L_3 - .L_2)
	.align		4
.L_2:
        /*0010*/ 	.word	index@(_Z12kernel_sobelPhS_ii)
        /*0014*/ 	.word	0x00000000


	//----- nvinfo : EIATTR_MIN_STACK_SIZE
	.align		4
.L_3:
        /*0018*/ 	.byte	0x04, 0x12
        /*001a*/ 	.short	(.L_5 - .L_4)
	.align		4
.L_4:
        /*001c*/ 	.word	index@(_Z12kernel_sobelPhS_ii)
        /*0020*/ 	.word	0x00000000
.L_5:


//--------------------- .nv.compat                --------------------------
	.section	.nv.compat,"",@"SHT_CUDA_COMPAT_INFO"
	.align	4
        /*0000*/ 	.byte	0x02, 0x09, 0x00, 0x00, 0x02, 0x02, 0x01, 0x00, 0x02, 0x05, 0x05, 0x00, 0x03, 0x07, 0x01, 0x01
        /*0010*/ 	.byte	0x02, 0x03, 0x00, 0x00, 0x02, 0x06, 0x01, 0x00, 0x04, 0x0b, 0x08, 0x00, 0x09, 0x00, 0x00, 0x00
        /*0020*/ 	.byte	0x00, 0x00, 0x00, 0x00


//--------------------- .nv.info._Z12kernel_sobelPhS_ii --------------------------
	.section	.nv.info._Z12kernel_sobelPhS_ii,"",@"SHT_CUDA_INFO"
	.sectionflags	@""
	.align	4


	//----- nvinfo : EIATTR_CUDA_API_VERSION
	.align		4
        /*0000*/ 	.byte	0x04, 0x37
        /*0002*/ 	.short	(.L_7 - .L_6)
.L_6:
        /*0004*/ 	.word	0x00000082


	//----- nvinfo : EIATTR_KPARAM_INFO
	.align		4
.L_7:
        /*0008*/ 	.byte	0x04, 0x17
        /*000a*/ 	.short	(.L_9 - .L_8)
.L_8:
        /*000c*/ 	.word	0x00000000
        /*0010*/ 	.short	0x0003
        /*0012*/ 	.short	0x0014
        /*0014*/ 	.byte	0x00, 0xf0, 0x11, 0x00


	//----- nvinfo : EIATTR_KPARAM_INFO
	.align		4
.L_9:
        /*0018*/ 	.byte	0x04, 0x17
        /*001a*/ 	.short	(.L_11 - .L_10)
.L_10:
        /*001c*/ 	.word	0x00000000
        /*0020*/ 	.short	0x0002
        /*0022*/ 	.short	0x0010
        /*0024*/ 	.byte	0x00, 0xf0, 0x11, 0x00


	//----- nvinfo : EIATTR_KPARAM_INFO
	.align		4
.L_11:
        /*0028*/ 	.byte	0x04, 0x17
        /*002a*/ 	.short	(.L_13 - .L_12)
.L_12:
        /*002c*/ 	.word	0x00000000
        /*0030*/ 	.short	0x0001
        /*0032*/ 	.short	0x0008
        /*0034*/ 	.byte	0x00, 0xf5, 0x21, 0x00


	//----- nvinfo : EIATTR_KPARAM_INFO
	.align		4
.L_13:
        /*0038*/ 	.byte	0x04, 0x17
        /*003a*/ 	.short	(.L_15 - .L_14)
.L_14:
        /*003c*/ 	.word	0x00000000
        /*0040*/ 	.short	0x0000
        /*0042*/ 	.short	0x0000
        /*0044*/ 	.byte	0x00, 0xf5, 0x21, 0x00


	//----- nvinfo : EIATTR_SPARSE_MMA_MASK
	.align		4
.L_15:
        /*0048*/ 	.byte	0x03, 0x50
        /*004a*/ 	.short	0x0000


	//----- nvinfo : EIATTR_MAXREG_COUNT
	.align		4
        /*004c*/ 	.byte	0x03, 0x1b
        /*004e*/ 	.short	0x00ff


	//----- nvinfo : EIATTR_MERCURY_ISA_VERSION
	.align		4
        /*0050*/ 	.byte	0x03, 0x5f
        /*0052*/ 	.short	0x0101


	//----- nvinfo : EIATTR_VRC_CTA_INIT_COUNT
	.align		4
        /*0054*/ 	.byte	0x02, 0x4a
	.zero		1
	.zero		1


	//----- nvinfo : EIATTR_EXIT_INSTR_OFFSETS
	.align		4
        /*0058*/ 	.byte	0x04, 0x1c
        /*005a*/ 	.short	(.L_17 - .L_16)


	//   ....[0]....
.L_16:
        /*005c*/ 	.word	0x00000b00


	//----- nvinfo : EIATTR_CBANK_PARAM_SIZE
	.align		4
.L_17:
        /*0060*/ 	.byte	0x03, 0x19
        /*0062*/ 	.short	0x0018


	//----- nvinfo : EIATTR_PARAM_CBANK
	.align		4
        /*0064*/ 	.byte	0x04, 0x0a
        /*0066*/ 	.short	(.L_19 - .L_18)
	.align		4
.L_18:
        /*0068*/ 	.word	index@(.nv.constant0._Z12kernel_sobelPhS_ii)
        /*006c*/ 	.short	0x0380
        /*006e*/ 	.short	0x0018


	//----- nvinfo : EIATTR_SW_WAR
	.align		4
.L_19:
        /*0070*/ 	.byte	0x04, 0x36
        /*0072*/ 	.short	(.L_21 - .L_20)
.L_20:
        /*0074*/ 	.word	0x00000008
.L_21:


//--------------------- .nv.callgraph             --------------------------
	.section	.nv.callgraph,"",@"SHT_CUDA_CALLGRAPH"
	.align	4
	.sectionentsize	8
	.align		4
        /*0000*/ 	.word	0x00000000
	.align		4
        /*0004*/ 	.word	0xffffffff
	.align		4
        /*0008*/ 	.word	0x00000000
	.align		4
        /*000c*/ 	.word	0xfffffffe
	.align		4
        /*0010*/ 	.word	0x00000000
	.align		4
        /*0014*/ 	.word	0xfffffffd
	.align		4
        /*0018*/ 	.word	0x00000000
	.align		4
        /*001c*/ 	.word	0xfffffffc


//--------------------- .text._Z12kernel_sobelPhS_ii --------------------------
	.section	.text._Z12kernel_sobelPhS_ii,"ax",@progbits
	.align	128
        .global         _Z12kernel_sobelPhS_ii
        .type           _Z12kernel_sobelPhS_ii,@function
        .size           _Z12kernel_sobelPhS_ii,(.L_x_1 - _Z12kernel_sobelPhS_ii)
        .other          _Z12kernel_sobelPhS_ii,@"STO_CUDA_ENTRY STV_DEFAULT"
_Z12kernel_sobelPhS_ii:
.text._Z12kernel_sobelPhS_ii:
[----:B------:R-:W-:Y:S08]  /*0000*/  LDC R1, c[0x0][0x37c] ;  /* 0x0000df00ff017b82 */ /* 0x000ff00000000800 */
[----:B------:R-:W0:Y:S01]  /*0010*/  LDC R0, c[0x0][0x390] ;  /* 0x0000e400ff007b82 */ /* 0x000e220000000800 */
[----:B------:R-:W1:Y:S01]  /*0020*/  S2R R5, SR_CTAID.X ;  /* 0x0000000000057919 */ /* 0x000e620000002500 */
[----:B------:R-:W1:Y:S01]  /*0030*/  LDCU UR4, c[0x0][0x360] ;  /* 0x00006c00ff0477ac */ /* 0x000e620008000800 */
[----:B------:R-:W1:Y:S01]  /*0040*/  S2R R6, SR_TID.X ;  /* 0x0000000000067919 */ /* 0x000e620000002100 */
[----:B------:R-:W-:Y:S01]  /*0050*/  HFMA2 R18, -RZ, RZ, 0, 0 ;  /* 0x00000000ff127431 */ /* 0x000fe200000001ff */
[----:B------:R-:W-:Y:S01]  /*0060*/  CS2R R16, SRZ ;  /* 0x0000000000107805 */ /* 0x000fe2000001ff00 */
[----:B------:R-:W2:Y:S01]  /*0070*/  LDCU.64 UR6, c[0x0][0x388] ;  /* 0x00007100ff0677ac */ /* 0x000ea20008000a00 */
[----:B0-----:R-:W-:Y:S01]  /*0080*/  IABS R7, R0 ;  /* 0x0000000000077213 */ /* 0x001fe20000000000 */
[----:B------:R-:W-:-:S03]  /*0090*/  IMAD.SHL.U32 R14, R0, 0x4, RZ ;  /* 0x00000004000e7824 */ /* 0x000fc600078e00ff */
[----:B------:R-:W0:Y:S01]  /*00a0*/  I2F.RP R4, R7 ;  /* 0x0000000700047306 */ /* 0x000e220000209400 */
[----:B-1----:R-:W-:Y:S01]  /*00b0*/  IMAD R5, R5, UR4, R6 ;  /* 0x0000000405057c24 */ /* 0x002fe2000f8e0206 */
[----:B------:R-:W1:Y:S06]  /*00c0*/  LDCU UR4, c[0x0][0x394] ;  /* 0x00007280ff0477ac */ /* 0x000e6c0008000800 */
[----:B0-----:R-:W0:Y:S02]  /*00d0*/  MUFU.RCP R4, R4 ;  /* 0x0000000400047308 */ /* 0x001e240000001000 */
[----:B0-----:R-:W-:Y:S01]  /*00e0*/  VIADD R2, R4, 0xffffffe ;  /* 0x0ffffffe04027836 */ /* 0x001fe20000000000 */
[----:B------:R-:W-:-:S05]  /*00f0*/  IABS R4, R5 ;  /* 0x0000000500047213 */ /* 0x000fca0000000000 */
[----:B------:R0:W3:Y:S02]  /*0100*/  F2I.FTZ.U32.TRUNC.NTZ R3, R2 ;  /* 0x0000000200037305 */ /* 0x0000e4000021f000 */
[----:B0-----:R-:W-:Y:S02]  /*0110*/  IMAD.MOV.U32 R2, RZ, RZ, RZ ;  /* 0x000000ffff027224 */ /* 0x001fe400078e00ff */
[----:B---3--:R-:W-:-:S04]  /*0120*/  IMAD.MOV R8, RZ, RZ, -R3 ;  /* 0x000000ffff087224 */ /* 0x008fc800078e0a03 */
[----:B------:R-:W-:-:S04]  /*0130*/  IMAD R9, R8, R7, RZ ;  /* 0x0000000708097224 */ /* 0x000fc800078e02ff */
[----:B------:R-:W-:-:S06]  /*0140*/  IMAD.HI.U32 R3, R3, R9, R2 ;  /* 0x0000000903037227 */ /* 0x000fcc00078e0002 */
[----:B------:R-:W-:-:S04]  /*0150*/  IMAD.HI.U32 R3, R3, R4, RZ ;  /* 0x0000000403037227 */ /* 0x000fc800078e00ff */
[----:B------:R-:W-:-:S04]  /*0160*/  IMAD.MOV R2, RZ, RZ, -R3 ;  /* 0x000000ffff027224 */ /* 0x000fc800078e0a03 */
[----:B------:R-:W-:-:S05]  /*0170*/  IMAD R2, R7, R2, R4 ;  /* 0x0000000207027224 */ /* 0x000fca00078e0204 */
[----:B------:R-:W-:-:S13]  /*0180*/  ISETP.GT.U32.AND P1, PT, R7, R2, PT ;  /* 0x000000020700720c */ /* 0x000fda0003f24070 */
[-C--:B------:R-:W-:Y:S01]  /*0190*/  @!P1 IADD3 R2, PT, PT, R2, -R7.reuse, RZ ;  /* 0x8000000702029210 */ /* 0x080fe20007ffe0ff */
[----:B------:R-:W-:Y:S01]  /*01a0*/  @!P1 VIADD R3, R3, 0x1 ;  /* 0x0000000103039836 */ /* 0x000fe20000000000 */
[----:B------:R-:W-:Y:S02]  /*01b0*/  ISETP.NE.AND P1, PT, R0, RZ, PT ;  /* 0x000000ff0000720c */ /* 0x000fe40003f25270 */
[----:B------:R-:W-:Y:S02]  /*01c0*/  ISETP.GE.U32.AND P0, PT, R2, R7, PT ;  /* 0x000000070200720c */ /* 0x000fe40003f06070 */
[----:B------:R-:W-:-:S04]  /*01d0*/  LOP3.LUT R2, R5, R0, RZ, 0x3c, !PT ;  /* 0x0000000005027212 */ /* 0x000fc800078e3cff */
[----:B------:R-:W-:-:S07]  /*01e0*/  ISETP.GE.AND P2, PT, R2, RZ, PT ;  /* 0x000000ff0200720c */ /* 0x000fce0003f46270 */
[----:B------:R-:W-:-:S06]  /*01f0*/  @P0 VIADD R3, R3, 0x1 ;  /* 0x0000000103030836 */ /* 0x000fcc0000000000 */
[----:B------:R-:W-:Y:S01]  /*0200*/  @!P2 IMAD.MOV R3, RZ, RZ, -R3 ;  /* 0x000000ffff03a224 */ /* 0x000fe200078e0a03 */
[----:B------:R-:W-:-:S04]  /*0210*/  @!P1 LOP3.LUT R3, RZ, R0, RZ, 0x33, !PT ;  /* 0x00000000ff039212 */ /* 0x000fc800078e33ff */
[C---:B------:R-:W-:Y:S01]  /*0220*/  IADD3 R2, PT, PT, -R3.reuse, RZ, RZ ;  /* 0x000000ff03027210 */ /* 0x040fe20007ffe1ff */
[----:B------:R-:W-:-:S04]  /*0230*/  VIADD R3, R3, 0x3fffffff ;  /* 0x3fffffff03037836 */ /* 0x000fc80000000000 */
[----:B------:R-:W-:Y:S02]  /*0240*/  IMAD R5, R0, R2, R5 ;  /* 0x0000000200057224 */ /* 0x000fe400078e0205 */
[----:B-1----:R-:W-:Y:S01]  /*0250*/  IMAD R2, R14, UR4, RZ ;  /* 0x000000040e027c24 */ /* 0x002fe2000f8e02ff */
[----:B------:R-:W0:Y:S01]  /*0260*/  LDCU.64 UR4, c[0x0][0x358] ;  /* 0x00006b00ff0477ac */ /* 0x000e220008000a00 */
[----:B------:R-:W-:-:S04]  /*0270*/  IMAD R19, R3, R0, R5 ;  /* 0x0000000003137224 */ /* 0x000fc800078e0205 */
[----:B------:R-:W-:-:S05]  /*0280*/  IMAD.SHL.U32 R29, R19, 0x4, RZ ;  /* 0x00000004131d7824 */ /* 0x000fca00078e00ff */
[----:B------:R-:W-:-:S04]  /*0290*/  IADD3 R3, PT, PT, R29, -0x4, RZ ;  /* 0xfffffffc1d037810 */ /* 0x000fc80007ffe0ff */
[----:B------:R-:W-:Y:S01]  /*02a0*/  ISETP.GT.AND P5, PT, R3, R2, PT ;  /* 0x000000020300720c */ /* 0x000fe20003fa4270 */
[----:B------:R-:W-:-:S03]  /*02b0*/  IMAD.IADD R21, R14, 0x1, R3 ;  /* 0x000000010e157824 */ /* 0x000fc600078e0203 */
[----:B------:R-:W-:Y:S02]  /*02c0*/  ISETP.LT.OR P5, PT, R3, RZ, P5 ;  /* 0x000000ff0300720c */ /* 0x000fe40002fa1670 */
[----:B------:R-:W-:-:S04]  /*02d0*/  ISETP.GT.AND P0, PT, R21, R2, PT ;  /* 0x000000021500720c */ /* 0x000fc80003f04270 */
[----:B------:R-:W-:-:S07]  /*02e0*/  ISETP.LT.OR P0, PT, R21, RZ, P0 ;  /* 0x000000ff1500720c */ /* 0x000fce0000701670 */
[----:B------:R-:W1:Y:S08]  /*02f0*/  @!P5 LDC.64 R8, c[0x0][0x380] ;  /* 0x0000e000ff08db82 */ /* 0x000e700000000a00 */
[----:B------:R-:W3:Y:S01]  /*0300*/  @!P0 LDC.64 R12, c[0x0][0x380] ;  /* 0x0000e000ff0c8b82 */ /* 0x000ee20000000a00 */
[----:B-1----:R-:W-:-:S05]  /*0310*/  @!P5 IADD3 R8, P1, PT, R3, R8, RZ ;  /* 0x000000080308d210 */ /* 0x002fca0007f3e0ff */
[----:B------:R-:W-:Y:S01]  /*0320*/  @!P5 IMAD.X R9, RZ, RZ, R9, P1 ;  /* 0x000000ffff09d224 */ /* 0x000fe200008e0609 */
[----:B---3--:R-:W-:-:S04]  /*0330*/  @!P0 IADD3 R12, P1, PT, R21, R12, RZ ;  /* 0x0000000c150c8210 */ /* 0x008fc80007f3e0ff */
[----:B0-----:R-:W3:Y:S04]  /*0340*/  @!P5 LDG.E.U8 R7, desc[UR4][R8.64] ;  /* 0x000000040807d981 */ /* 0x001ee8000c1e1100 */
[----:B------:R-:W4:Y:S04]  /*0350*/  @!P5 LDG.E.U8 R3, desc[UR4][R8.64+0x1] ;  /* 0x000001040803d981 */ /* 0x000f28000c1e1100 */
[----:B------:R-:W5:Y:S01]  /*0360*/  @!P5 LDG.E.U8 R6, desc[UR4][R8.64+0x2] ;  /* 0x000002040806d981 */ /* 0x000f62000c1e1100 */
[----:B------:R-:W-:-:S05]  /*0370*/  @!P0 IMAD.X R13, RZ, RZ, R13, P1 ;  /* 0x000000ffff0d8224 */ /* 0x000fca00008e060d */
[----:B------:R-:W2:Y:S04]  /*0380*/  @!P0 LDG.E.U8 R5, desc[UR4][R12.64] ;  /* 0x000000040c058981 */ /* 0x000ea8000c1e1100 */
[----:B------:R-:W2:Y:S04]  /*0390*/  @!P0 LDG.E.U8 R4, desc[UR4][R12.64+0x1] ;  /* 0x000001040c048981 */ /* 0x000ea8000c1e1100 */
[----:B------:R0:W2:Y:S01]  /*03a0*/  @!P0 LDG.E.U8 R10, desc[UR4][R12.64+0x2] ;  /* 0x000002040c0a8981 */ /* 0x0000a2000c1e1100 */
[----:B------:R-:W-:Y:S01]  /*03b0*/  IADD3 R11, PT, PT, R14, R21, RZ ;  /* 0x000000150e0b7210 */ /* 0x000fe20007ffe0ff */
[----:B------:R-:W-:Y:S01]  /*03c0*/  IMAD R19, R0, -0x3fffffff, R19 ;  /* 0xc000000100137824 */ /* 0x000fe200078e0213 */
[CC--:B------:R-:W-:Y:S01]  /*03d0*/  ISETP.GT.AND P4, PT, R29.reuse, R2.reuse, PT ;  /* 0x000000021d00720c */ /* 0x0c0fe20003f84270 */
[----:B------:R-:W-:Y:S01]  /*03e0*/  VIADD R25, R29, 0x4 ;  /* 0x000000041d197836 */ /* 0x000fe20000000000 */
[-C--:B------:R-:W-:Y:S01]  /*03f0*/  ISETP.GT.AND P3, PT, R11, R2.reuse, PT ;  /* 0x000000020b00720c */ /* 0x080fe20003f64270 */
[----:B------:R-:W-:Y:S01]  /*0400*/  IMAD.IADD R27, R19, 0x1, R0 ;  /* 0x00000001131b7824 */ /* 0x000fe200078e0200 */
[----:B------:R-:W-:Y:S01]  /*0410*/  ISETP.LT.OR P4, PT, R29, RZ, P4 ;  /* 0x000000ff1d00720c */ /* 0x000fe20002781670 */
[----:B------:R-:W-:Y:S01]  /*0420*/  VIADD R21, R21, 0x8 ;  /* 0x0000000815157836 */ /* 0x000fe20000000000 */
[----:B------:R-:W-:Y:S01]  /*0430*/  ISETP.LT.OR P3, PT, R11, RZ, P3 ;  /* 0x000000ff0b00720c */ /* 0x000fe20001f61670 */
[----:B------:R-:W-:Y:S01]  /*0440*/  IMAD.SHL.U32 R27, R27, 0x4, RZ ;  /* 0x000000041b1b7824 */ /* 0x000fe200078e00ff */
[-C--:B------:R-:W-:Y:S01]  /*0450*/  ISETP.GT.AND P1, PT, R25, R2.reuse, PT ;  /* 0x000000021900720c */ /* 0x080fe20003f24270 */
[----:B------:R-:W-:Y:S01]  /*0460*/  VIADD R23, R11, 0x8 ;  /* 0x000000080b177836 */ /* 0x000fe20000000000 */
[----:B------:R-:W-:-:S02]  /*0470*/  ISETP.GT.AND P6, PT, R21, R2, PT ;  /* 0x000000021500720c */ /* 0x000fc40003fc4270 */
[----:B------:R-:W-:Y:S02]  /*0480*/  ISETP.GT.AND P2, PT, R27, R2, PT ;  /* 0x000000021b00720c */ /* 0x000fe40003f44270 */
[----:B------:R-:W-:Y:S02]  /*0490*/  ISETP.LT.OR P1, PT, R25, RZ, P1 ;  /* 0x000000ff1900720c */ /* 0x000fe40000f21670 */
[----:B------:R-:W-:Y:S01]  /*04a0*/  ISETP.LT.OR P2, PT, R27, RZ, P2 ;  /* 0x000000ff1b00720c */ /* 0x000fe20001741670 */
[----:B0-----:R-:W0:Y:S01]  /*04b0*/  @!P4 LDC.64 R12, c[0x0][0x380] ;  /* 0x0000e000ff0ccb82 */ /* 0x001e220000000a00 */
[----:B------:R-:W-:-:S07]  /*04c0*/  ISETP.LT.OR P6, PT, R21, RZ, P6 ;  /* 0x000000ff1500720c */ /* 0x000fce00037c1670 */
[----:B------:R-:W1:Y:S01]  /*04d0*/  @!P3 LDC.64 R8, c[0x0][0x380] ;  /* 0x0000e000ff08bb82 */ /* 0x000e620000000a00 */
[----:B---3--:R-:W-:Y:S01]  /*04e0*/  @!P5 IMAD.MOV R18, RZ, RZ, -R7 ;  /* 0x000000ffff12d224 */ /* 0x008fe200078e0a07 */
[----:B----4-:R-:W-:-:S03]  /*04f0*/  @!P5 IADD3 R17, PT, PT, -R3, RZ, RZ ;  /* 0x000000ff0311d210 */ /* 0x010fc60007ffe1ff */
[----:B------:R-:W-:Y:S02]  /*0500*/  IMAD.MOV.U32 R15, RZ, RZ, R18 ;  /* 0x000000ffff0f7224 */ /* 0x000fe400078e0012 */
[----:B-----5:R-:W-:Y:S01]  /*0510*/  @!P5 IMAD.MOV R16, RZ, RZ, -R6 ;  /* 0x000000ffff10d224 */ /* 0x020fe200078e0a06 */
[C---:B------:R-:W-:Y:S01]  /*0520*/  ISETP.GT.AND P5, PT, R23.reuse, R2, PT ;  /* 0x000000021700720c */ /* 0x040fe20003fa4270 */
[----:B------:R-:W3:Y:S01]  /*0530*/  @!P2 LDC.64 R6, c[0x0][0x380] ;  /* 0x0000e000ff06ab82 */ /* 0x000ee20000000a00 */
[----:B------:R-:W-:Y:S02]  /*0540*/  IMAD.MOV.U32 R14, RZ, RZ, R17 ;  /* 0x000000ffff0e7224 */ /* 0x000fe400078e0011 */
[----:B------:R-:W-:Y:S01]  /*0550*/  ISETP.LT.OR P5, PT, R23, RZ, P5 ;  /* 0x000000ff1700720c */ /* 0x000fe20002fa1670 */
[----:B--2---:R-:W-:Y:S01]  /*0560*/  @!P0 IMAD R15, R5, -0x2, R18 ;  /* 0xfffffffe050f8824 */ /* 0x004fe200078e0212 */
[----:B------:R-:W-:-:S03]  /*0570*/  MOV R0, R16 ;  /* 0x0000001000007202 */ /* 0x000fc60000000f00 */
[----:B------:R-:W2:Y:S01]  /*0580*/  @!P1 LDC.64 R2, c[0x0][0x380] ;  /* 0x0000e000ff029b82 */ /* 0x000ea20000000a00 */
[----:B------:R-:W-:Y:S02]  /*0590*/  @!P0 IMAD R14, R4, -0x2, R17 ;  /* 0xfffffffe040e8824 */ /* 0x000fe400078e0211 */
[----:B------:R-:W-:Y:S01]  /*05a0*/  @!P0 IMAD R0, R10, -0x2, R16 ;  /* 0xfffffffe0a008824 */ /* 0x000fe200078e0210 */
[----:B-1----:R-:W-:-:S04]  /*05b0*/  @!P3 IADD3 R8, P0, PT, R11, R8, RZ ;  /* 0x000000080b08b210 */ /* 0x002fc80007f1e0ff */
[----:B------:R-:W1:Y:S01]  /*05c0*/  @!P6 LDC.64 R4, c[0x0][0x380] ;  /* 0x0000e000ff04eb82 */ /* 0x000e620000000a00 */
[----:B------:R-:W-:Y:S01]  /*05d0*/  @!P3 IMAD.X R9, RZ, RZ, R9, P0 ;  /* 0x000000ffff09b224 */ /* 0x000fe200000e0609 */
[----:B0-----:R-:W-:-:S04]  /*05e0*/  @!P4 IADD3 R12, P0, PT, R29, R12, RZ ;  /* 0x0000000c1d0cc210 */ /* 0x001fc80007f1e0ff */
[----:B------:R-:W4:Y:S02]  /*05f0*/  @!P3 LDG.E.U8 R20, desc[UR4][R8.64] ;  /* 0x000000040814b981 */ /* 0x000f24000c1e1100 */
[----:B------:R-:W0:Y:S01]  /*0600*/  @!P5 LDC.64 R10, c[0x0][0x380] ;  /* 0x0000e000ff0adb82 */ /* 0x000e220000000a00 */
[----:B------:R-:W-:Y:S01]  /*0610*/  @!P4 IMAD.X R13, RZ, RZ, R13, P0 ;  /* 0x000000ffff0dc224 */ /* 0x000fe200000e060d */
[----:B---3--:R-:W-:Y:S01]  /*0620*/  @!P2 IADD3 R6, P0, PT, R27, R6, RZ ;  /* 0x000000061b06a210 */ /* 0x008fe20007f1e0ff */
[----:B------:R-:W3:Y:S04]  /*0630*/  @!P3 LDG.E.U8 R22, desc[UR4][R8.64+0x1] ;  /* 0x000001040816b981 */ /* 0x000ee8000c1e1100 */
[----:B------:R-:W-:Y:S01]  /*0640*/  @!P2 IMAD.X R7, RZ, RZ, R7, P0 ;  /* 0x000000ffff07a224 */ /* 0x000fe200000e0607 */
[----:B--2---:R-:W-:Y:S01]  /*0650*/  @!P1 IADD3 R2, P0, PT, R25, R2, RZ ;  /* 0x0000000219029210 */ /* 0x004fe20007f1e0ff */
[----:B------:R-:W2:Y:S03]  /*0660*/  @!P3 LDG.E.U8 R27, desc[UR4][R8.64+0x2] ;  /* 0x00000204081bb981 */ /* 0x000ea6000c1e1100 */
[----:B------:R-:W-:Y:S01]  /*0670*/  @!P1 IADD3.X R3, PT, PT, RZ, R3, RZ, P0, !PT ;  /* 0x00000003ff039210 */ /* 0x000fe200007fe4ff */
[----:B------:R-:W5:Y:S01]  /*0680*/  @!P4 LDG.E.U8 R24, desc[UR4][R12.64+0x1] ;  /* 0x000001040c18c981 */ /* 0x000f62000c1e1100 */
[----:B-1----:R-:W-:-:S03]  /*0690*/  @!P6 IADD3 R4, P0, PT, R21, R4, RZ ;  /* 0x000000041504e210 */ /* 0x002fc60007f1e0ff */
[----:B------:R-:W5:Y:S02]  /*06a0*/  @!P4 LDG.E.U8 R25, desc[UR4][R12.64] ;  /* 0x000000040c19c981 */ /* 0x000f64000c1e1100 */
[----:B------:R-:W-:Y:S02]  /*06b0*/  @!P6 IMAD.X R5, RZ, RZ, R5, P0 ;  /* 0x000000ffff05e224 */ /* 0x000fe400000e0605 */
[----:B------:R-:W5:Y:S01]  /*06c0*/  @!P1 LDG.E.U8 R9, desc[UR4][R2.64] ;  /* 0x0000000402099981 */ /* 0x000f62000c1e1100 */
[----:B0-----:R-:W-:-:S03]  /*06d0*/  @!P5 IADD3 R10, P0, PT, R23, R10, RZ ;  /* 0x0000000a170ad210 */ /* 0x001fc60007f1e0ff */
[----:B------:R-:W5:Y:S02]  /*06e0*/  @!P1 LDG.E.U8 R23, desc[UR4][R2.64+0x2] ;  /* 0x0000020402179981 */ /* 0x000f64000c1e1100 */
[----:B------:R-:W-:Y:S02]  /*06f0*/  @!P5 IMAD.X R11, RZ, RZ, R11, P0 ;  /* 0x000000ffff0bd224 */ /* 0x000fe400000e060b */
[----:B------:R0:W5:Y:S04]  /*0700*/  @!P1 LDG.E.U8 R8, desc[UR4][R2.64+0x1] ;  /* 0x0000010402089981 */ /* 0x000168000c1e1100 */
[----:B------:R-:W5:Y:S04]  /*0710*/  @!P4 LDG.E.U8 R29, desc[UR4][R12.64+0x2] ;  /* 0x000002040c1dc981 */ /* 0x000f68000c1e1100 */
        /* <DEDUP_REMOVED lines=8> */
[----:B------:R-:W5:Y:S01]  /*07a0*/  @!P5 LDG.E.U8 R11, desc[UR4][R10.64+0x2] ;  /* 0x000002040a0bd981 */ /* 0x000f62000c1e1100 */
[----:B------:R-:W-:-:S04]  /*07b0*/  SHF.L.U32 R19, R19, 0x2, RZ ;  /* 0x0000000213137819 */ /* 0x000fc800000006ff */
[----:B0-----:R-:W-:-:S04]  /*07c0*/  IADD3 R2, P0, PT, R19, UR6, RZ ;  /* 0x0000000613027c10 */ /* 0x001fc8000ff1e0ff */
[----:B------:R-:W-:Y:S01]  /*07d0*/  LEA.HI.X.SX32 R3, R19, UR7, 0x1, P0 ;  /* 0x0000000713037c11 */ /* 0x000fe200080f0eff */
[----:B----4-:R-:W-:Y:S01]  /*07e0*/  @!P3 IMAD.IADD R15, R15, 0x1, -R20 ;  /* 0x000000010f0fb824 */ /* 0x010fe200078e0a14 */
[----:B---3--:R-:W-:Y:S01]  /*07f0*/  @!P3 IADD3 R17, PT, PT, R17, R22, RZ ;  /* 0x000000161111b210 */ /* 0x008fe20007ffe0ff */
[----:B------:R-:W-:Y:S01]  /*0800*/  @!P3 IMAD.IADD R14, R14, 0x1, -R22 ;  /* 0x000000010e0eb824 */ /* 0x000fe200078e0a16 */
[----:B--2---:R-:W-:-:S03]  /*0810*/  @!P3 IADD3 R0, PT, PT, R0, -R27, RZ ;  /* 0x8000001b0000b210 */ /* 0x004fc60007ffe0ff */
[----:B-----5:R-:W-:Y:S02]  /*0820*/  @!P4 IMAD R17, R24, -0x2, R17 ;  /* 0xfffffffe1811c824 */ /* 0x020fe400078e0211 */
[----:B------:R-:W-:Y:S01]  /*0830*/  @!P3 IMAD.IADD R18, R18, 0x1, R20 ;  /* 0x000000011212b824 */ /* 0x000fe200078e0214 */
[----:B------:R-:W-:Y:S02]  /*0840*/  @!P1 IADD3 R15, PT, PT, R15, R9, RZ ;  /* 0x000000090f0f9210 */ /* 0x000fe40007ffe0ff */
[----:B------:R-:W-:Y:S01]  /*0850*/  @!P1 IADD3 R0, PT, PT, R0, R23, RZ ;  /* 0x0000001700009210 */ /* 0x000fe20007ffe0ff */
[----:B------:R-:W-:Y:S02]  /*0860*/  @!P1 IMAD.IADD R14, R14, 0x1, R8 ;  /* 0x000000010e0e9824 */ /* 0x000fe400078e0208 */
[----:B------:R-:W-:Y:S02]  /*0870*/  @!P3 IMAD.IADD R16, R16, 0x1, R27 ;  /* 0x000000011010b824 */ /* 0x000fe400078e021b */
[----:B------:R-:W-:-:S02]  /*0880*/  @!P4 IMAD R18, R25, -0x2, R18 ;  /* 0xfffffffe1912c824 */ /* 0x000fc400078e0212 */
[----:B------:R-:W-:Y:S02]  /*0890*/  @!P2 IMAD R17, R26, 0x2, R17 ;  /* 0x000000021a11a824 */ /* 0x000fe400078e0211 */
[----:B------:R-:W-:Y:S02]  /*08a0*/  @!P6 IMAD R15, R12, 0x2, R15 ;  /* 0x000000020c0fe824 */ /* 0x000fe400078e020f */
[----:B------:R-:W-:Y:S02]  /*08b0*/  @!P6 IMAD R14, R13, 0x2, R14 ;  /* 0x000000020d0ee824 */ /* 0x000fe400078e020e */
[----:B------:R-:W-:Y:S02]  /*08c0*/  @!P1 IMAD.IADD R17, R17, 0x1, -R8 ;  /* 0x0000000111119824 */ /* 0x000fe400078e0a08 */
[----:B------:R-:W-:Y:S02]  /*08d0*/  @!P4 IMAD R16, R29, -0x2, R16 ;  /* 0xfffffffe1d10c824 */ /* 0x000fe400078e0210 */
[----:B------:R-:W-:-:S02]  /*08e0*/  @!P6 IMAD R0, R5, 0x2, R0 ;  /* 0x000000020500e824 */ /* 0x000fc400078e0200 */
[----:B------:R-:W-:Y:S01]  /*08f0*/  @!P5 IMAD.IADD R15, R15, 0x1, R7 ;  /* 0x000000010f0fd824 */ /* 0x000fe200078e0207 */
[----:B------:R-:W-:Y:S01]  /*0900*/  @!P5 IADD3 R14, PT, PT, R14, R6, RZ ;  /* 0x000000060e0ed210 */ /* 0x000fe20007ffe0ff */
[----:B------:R-:W-:-:S03]  /*0910*/  @!P2 IMAD R18, R21, 0x2, R18 ;  /* 0x000000021512a824 */ /* 0x000fc600078e0212 */
[----:B------:R-:W-:Y:S01]  /*0920*/  IABS R4, R15 ;  /* 0x0000000f00047213 */ /* 0x000fe20000000000 */
[----:B------:R-:W-:Y:S01]  /*0930*/  @!P5 IMAD.IADD R17, R17, 0x1, R6 ;  /* 0x000000011111d824 */ /* 0x000fe200078e0206 */
[----:B------:R-:W-:Y:S01]  /*0940*/  IABS R5, R14 ;  /* 0x0000000e00057213 */ /* 0x000fe20000000000 */
[----:B------:R-:W-:Y:S02]  /*0950*/  @!P5 IMAD.IADD R0, R0, 0x1, R11 ;  /* 0x000000010000d824 */ /* 0x000fe400078e020b */
[----:B------:R-:W-:-:S03]  /*0960*/  @!P2 IMAD R16, R28, 0x2, R16 ;  /* 0x000000021c10a824 */ /* 0x000fc600078e0210 */
[----:B------:R-:W-:Y:S01]  /*0970*/  IABS R6, R0 ;  /* 0x0000000000067213 */ /* 0x000fe20000000000 */
[----:B------:R-:W-:Y:S02]  /*0980*/  @!P1 IMAD.IADD R18, R18, 0x1, -R9 ;  /* 0x0000000112129824 */ /* 0x000fe400078e0a09 */
[----:B------:R-:W-:Y:S01]  /*0990*/  IMAD.MOV.U32 R0, RZ, RZ, R4 ;  /* 0x000000ffff007224 */ /* 0x000fe200078e0004 */
[----:B------:R-:W-:Y:S01]  /*09a0*/  MOV R4, R5 ;  /* 0x0000000500047202 */ /* 0x000fe20000000f00 */
[----:B------:R-:W-:Y:S02]  /*09b0*/  @!P1 IMAD.IADD R16, R16, 0x1, -R23 ;  /* 0x0000000110109824 */ /* 0x000fe400078e0a17 */
[----:B------:R-:W-:Y:S01]  /*09c0*/  IMAD.MOV.U32 R5, RZ, RZ, R6 ;  /* 0x000000ffff057224 */ /* 0x000fe200078e0006 */
[----:B------:R-:W-:Y:S01]  /*09d0*/  SHF.R.U32.HI R0, RZ, 0x1, R0 ;  /* 0x00000001ff007819 */ /* 0x000fe20000011600 */
[----:B------:R-:W-:Y:S01]  /*09e0*/  @!P5 IMAD.IADD R18, R18, 0x1, R7 ;  /* 0x000000011212d824 */ /* 0x000fe200078e0207 */
[----:B------:R-:W-:-:S02]  /*09f0*/  SHF.R.U32.HI R4, RZ, 0x1, R4 ;  /* 0x00000001ff047819 */ /* 0x000fc40000011604 */
[----:B------:R-:W-:Y:S02]  /*0a00*/  @!P5 IADD3 R16, PT, PT, R16, R11, RZ ;  /* 0x0000000b1010d210 */ /* 0x000fe40007ffe0ff */
[----:B------:R-:W-:Y:S02]  /*0a10*/  SHF.R.U32.HI R5, RZ, 0x1, R5 ;  /* 0x00000001ff057819 */ /* 0x000fe40000011605 */
[----:B------:R-:W-:Y:S02]  /*0a20*/  IABS R7, R18 ;  /* 0x0000001200077213 */ /* 0x000fe40000000000 */
[----:B------:R-:W-:Y:S02]  /*0a30*/  LOP3.LUT R0, R0, 0x7fff, RZ, 0xc0, !PT ;  /* 0x00007fff00007812 */ /* 0x000fe400078ec0ff */
[----:B------:R-:W-:Y:S02]  /*0a40*/  IABS R9, R17 ;  /* 0x0000001100097213 */ /* 0x000fe40000000000 */
[----:B------:R-:W-:-:S02]  /*0a50*/  LOP3.LUT R4, R4, 0x7fff, RZ, 0xc0, !PT ;  /* 0x00007fff04047812 */ /* 0x000fc400078ec0ff */
[----:B------:R-:W-:Y:S02]  /*0a60*/  IABS R11, R16 ;  /* 0x00000010000b7213 */ /* 0x000fe40000000000 */
[----:B------:R-:W-:Y:S02]  /*0a70*/  LOP3.LUT R6, R5, 0x7fff, RZ, 0xc0, !PT ;  /* 0x00007fff05067812 */ /* 0x000fe400078ec0ff */
[----:B------:R-:W-:Y:S01]  /*0a80*/  VIADDMNMX.U32 R5, R0, R7, 0xff, PT ;  /* 0x000000ff00057446 */ /* 0x000fe20003800007 */
[----:B------:R-:W-:Y:S01]  /*0a90*/  IMAD.MOV.U32 R8, RZ, RZ, 0xff ;  /* 0x000000ffff087424 */ /* 0x000fe200078e00ff */
[----:B------:R-:W-:Y:S02]  /*0aa0*/  VIADDMNMX.U32 R7, R4, R9, 0xff, PT ;  /* 0x000000ff04077446 */ /* 0x000fe40003800009 */
[----:B------:R-:W-:Y:S01]  /*0ab0*/  VIADDMNMX.U32 R9, R6, R11, 0xff, PT ;  /* 0x000000ff06097446 */ /* 0x000fe2000380000b */
[----:B------:R-:W-:Y:S04]  /*0ac0*/  STG.E.U8 desc[UR4][R2.64], R5 ;  /* 0x0000000502007986 */ /* 0x000fe8000c101104 */
[----:B------:R-:W-:Y:S04]  /*0ad0*/  STG.E.U8 desc[UR4][R2.64+0x3], R8 ;  /* 0x0000030802007986 */ /* 0x000fe8000c101104 */
[----:B------:R-:W-:Y:S04]  /*0ae0*/  STG.E.U8 desc[UR4][R2.64+0x1], R7 ;  /* 0x0000010702007986 */ /* 0x000fe8000c101104 */
[----:B------:R-:W-:Y:S01]  /*0af0*/  STG.E.U8 desc[UR4][R2.64+0x2], R9 ;  /* 0x0000020902007986 */ /* 0x000fe2000c101104 */
[----:B------:R-:W-:Y:S05]  /*0b00*/  EXIT ;  /* 0x000000000000794d */ /* 0x000fea0003800000 */
.L_x_0:
[----:B------:R-:W-:-:S00]  /*0b10*/  BRA `(.L_x_0) ;  /* 0xfffffffc00fc7947 */ /* 0x000fc0000383ffff */
[----:B------:R-:W-:-:S00]  /*0b20*/  NOP ;  /* 0x0000000000007918 */ /* 0x000fc00000000000 */
        /* <DEDUP_REMOVED lines=13> */
.L_x_1:


//--------------------- .nv.shared.reserved.0     --------------------------
	.section	.nv.shared.reserved.0,"aw",@nobits
	.weak		__nv_reservedSMEM_offset_0_alias
	.size		__nv_reservedSMEM_offset_0_alias, 0, 64
	.other		__nv_reservedSMEM_offset_0_alias,@"STO_CUDA_RESERVED_SHARED STV_DEFAULT"
__nv_reservedSMEM_offset_0_alias:
	.zero		0
	.zero		64


//--------------------- .nv.constant0._Z12kernel_sobelPhS_ii --------------------------
	.section	.nv.constant0._Z12kernel_sobelPhS_ii,"a",@progbits
	.sectionflags	@""
	.align	4
.nv.constant0._Z12kernel_sobelPhS_ii:
	.zero		920


//--------------------- SYMBOLS --------------------------

	.type		.nv.reservedSmem.offset0,@object
	.size		.nv.reservedSmem.offset0,0x4
